//
// Generated by NVIDIA NVVM Compiler
//
// Compiler Build ID: CL-36424714
// Cuda compilation tools, release 13.0, V13.0.88
// Based on NVVM 20.0.0
//

.version 9.0
.target sm_100
.address_size 64

	// .globl	_Z18kernel_matrix_multP5ChunkS0_

.visible .entry _Z18kernel_matrix_multP5ChunkS0_(
	.param .u64 .ptr .align 1 _Z18kernel_matrix_multP5ChunkS0__param_0,
	.param .u64 .ptr .align 1 _Z18kernel_matrix_multP5ChunkS0__param_1
)
{
	.reg .pred 	%p<5>;
	.reg .b32 	%r<14>;
	.reg .b32 	%f<12>;
	.reg .b64 	%rd<10>;

	ld.param.u64 	%rd3, [_Z18kernel_matrix_multP5ChunkS0__param_0];
	ld.param.u64 	%rd4, [_Z18kernel_matrix_multP5ChunkS0__param_1];
	cvta.to.global.u64 	%rd1, %rd4;
	mov.u32 	%r6, %ctaid.x;
	mov.u32 	%r7, %ntid.x;
	mov.u32 	%r8, %tid.x;
	mad.lo.s32 	%r1, %r6, %r7, %r8;
	ld.global.u32 	%r9, [%rd1];
	setp.eq.s32 	%p1, %r9, 0;
	setp.lt.s32 	%p2, %r1, 100;
	and.pred  	%p3, %p2, %p1;
	@%p3 bra 	$L__BB0_4;
	add.s64 	%rd2, %rd1, 16;
	mov.f32 	%f11, 0f00000000;
	mov.b32 	%r13, 0;
	mov.u32 	%r12, %r1;
$L__BB0_2:
	mul.wide.s32 	%rd5, %r12, 4;
	add.s64 	%rd6, %rd2, %rd5;
	ld.global.f32 	%f4, [%rd6+-12];
	add.f32 	%f5, %f11, %f4;
	ld.global.f32 	%f6, [%rd6+-8];
	add.f32 	%f7, %f5, %f6;
	ld.global.f32 	%f8, [%rd6+-4];
	add.f32 	%f9, %f7, %f8;
	ld.global.f32 	%f10, [%rd6];
	add.f32 	%f11, %f9, %f10;
	add.s32 	%r13, %r13, -4;
	add.s32 	%r12, %r12, 4;
	setp.ne.s32 	%p4, %r13, -100;
	@%p4 bra 	$L__BB0_2;
	cvta.to.global.u64 	%rd7, %rd3;
	mul.wide.s32 	%rd8, %r1, 4;
	add.s64 	%rd9, %rd7, %rd8;
	st.global.f32 	[%rd9+4], %f11;
	ld.global.u32 	%r11, [%rd1];
	st.global.u32 	[%rd7], %r11;
$L__BB0_4:
	ret;

}


// ===== COMPILED SASS (sm_100) =====

	.target	sm_100

	.elftype	@"ET_EXEC"


//--------------------- .note.nv.tkinfo           --------------------------
	.section	.note.nv.tkinfo,"",@"SHT_NOTE"
	.sectionflags	@"SHF_NOTE_NV_TKINFO"
	.tkinfo
        /*0018*/ 	.word	0x00000002
        /*0030*/ 	.string	""
        /*0030*/ 	.string	"ptxas"
        /*0030*/ 	.string	"Cuda compilation tools, release 13.0, V13.0.88"
        /*0030*/ 	.string	"Build cuda_13.0.r13.0/compiler.36424714_0"
        /*0030*/ 	.string	"-arch sm_100 -m 64 "



//--------------------- .note.nv.cuinfo           --------------------------
	.section	.note.nv.cuinfo,"",@"SHT_NOTE"
	.sectionflags	@"SHF_NOTE_NV_CUINFO"
        /*0018*/ 	.short	0x0002
        /*001a*/ 	.short	0x0064
        /*001c*/ 	.short	0x0082
	.zero		2


//--------------------- .nv.info                  --------------------------
	.section	.nv.info,"",@"SHT_CUDA_INFO"
	.align	4


	//----- nvinfo : EIATTR_REGCOUNT
	.align		4
        /*0000*/ 	.byte	0x04, 0x2f
        /*0002*/ 	.short	(.L_1 - .L_0)
	.align		4
.L_0:
        /*0004*/ 	.word	index@(_Z18kernel_matrix_multP5ChunkS0_)
        /*0008*/ 	.word	0x00000020


	//----- nvinfo : EIATTR_FRAME_SIZE
	.align		4
.L_1:
        /*000c*/ 	.byte	0x04, 0x11
        /*000e*/ 	.short	(.L_3 - .L_2)
	.align		4
.L_2:
        /*0010*/ 	.word	index@(_Z18kernel_matrix_multP5ChunkS0_)
        /*0014*/ 	.word	0x00000000


	//----- nvinfo : EIATTR_MIN_STACK_SIZE
	.align		4
.L_3:
        /*0018*/ 	.byte	0x04, 0x12
        /*001a*/ 	.short	(.L_5 - .L_4)
	.align		4
.L_4:
        /*001c*/ 	.word	index@(_Z18kernel_matrix_multP5ChunkS0_)
        /*0020*/ 	.word	0x00000000
.L_5:


//--------------------- .nv.compat                --------------------------
	.section	.nv.compat,"",@"SHT_CUDA_COMPAT_INFO"
	.align	4
        /*0000*/ 	.byte	0x02, 0x09, 0x00, 0x00, 0x02, 0x02, 0x01, 0x00, 0x02, 0x05, 0x05, 0x00, 0x03, 0x07, 0x01, 0x01
        /*0010*/ 	.byte	0x02, 0x03, 0x00, 0x00, 0x02, 0x06, 0x01, 0x00, 0x04, 0x0b, 0x08, 0x00, 0x09, 0x00, 0x00, 0x00
        /*0020*/ 	.byte	0x00, 0x00, 0x00, 0x00


//--------------------- .nv.info._Z18kernel_matrix_multP5ChunkS0_ --------------------------
	.section	.nv.info._Z18kernel_matrix_multP5ChunkS0_,"",@"SHT_CUDA_INFO"
	.sectionflags	@""
	.align	4


	//----- nvinfo : EIATTR_CUDA_API_VERSION
	.align		4
        /*0000*/ 	.byte	0x04, 0x37
        /*0002*/ 	.short	(.L_7 - .L_6)
.L_6:
        /*0004*/ 	.word	0x00000082


	//----- nvinfo : EIATTR_KPARAM_INFO
	.align		4
.L_7:
        /*0008*/ 	.byte	0x04, 0x17
        /*000a*/ 	.short	(.L_9 - .L_8)
.L_8:
        /*000c*/ 	.word	0x00000000
        /*0010*/ 	.short	0x0001
        /*0012*/ 	.short	0x0008
        /*0014*/ 	.byte	0x00, 0xf5, 0x21, 0x00


	//----- nvinfo : EIATTR_KPARAM_INFO
	.align		4
.L_9:
        /*0018*/ 	.byte	0x04, 0x17
        /*001a*/ 	.short	(.L_11 - .L_10)
.L_10:
        /*001c*/ 	.word	0x00000000
        /*0020*/ 	.short	0x0000
        /*0022*/ 	.short	0x0000
        /*0024*/ 	.byte	0x00, 0xf5, 0x21, 0x00


	//----- nvinfo : EIATTR_SPARSE_MMA_MASK
	.align		4
.L_11:
        /*0028*/ 	.byte	0x03, 0x50
        /*002a*/ 	.short	0x0000


	//----- nvinfo : EIATTR_MAXREG_COUNT
	.align		4
        /*002c*/ 	.byte	0x03, 0x1b
        /*002e*/ 	.short	0x00ff


	//----- nvinfo : EIATTR_MERCURY_ISA_VERSION
	.align		4
        /*0030*/ 	.byte	0x03, 0x5f
        /*0032*/ 	.short	0x0101


	//----- nvinfo : EIATTR_VRC_CTA_INIT_COUNT
	.align		4
        /*0034*/ 	.byte	0x02, 0x4a
	.zero		1
	.zero		1


	//----- nvinfo : EIATTR_EXIT_INSTR_OFFSETS
	.align		4
        /*0038*/ 	.byte	0x04, 0x1c
        /*003a*/ 	.short	(.L_13 - .L_12)


	//   ....[0]....
.L_12:
        /*003c*/ 	.word	0x000000a0


	//   ....[1]....
        /*0040*/ 	.word	0x000010f0


	//----- nvinfo : EIATTR_CBANK_PARAM_SIZE
	.align		4
.L_13:
        /*0044*/ 	.byte	0x03, 0x19
        /*0046*/ 	.short	0x0010


	//----- nvinfo : EIATTR_PARAM_CBANK
	.align		4
        /*0048*/ 	.byte	0x04, 0x0a
        /*004a*/ 	.short	(.L_15 - .L_14)
	.align		4
.L_14:
        /*004c*/ 	.word	index@(.nv.constant0._Z18kernel_matrix_multP5ChunkS0_)
        /*0050*/ 	.short	0x0380
        /*0052*/ 	.short	0x0010


	//----- nvinfo : EIATTR_SW_WAR
	.align		4
.L_15:
        /*0054*/ 	.byte	0x04, 0x36
        /*0056*/ 	.short	(.L_17 - .L_16)
.L_16:
        /*0058*/ 	.word	0x00000008
.L_17:


//--------------------- .nv.callgraph             --------------------------
	.section	.nv.callgraph,"",@"SHT_CUDA_CALLGRAPH"
	.align	4
	.sectionentsize	8
	.align		4
        /*0000*/ 	.word	0x00000000
	.align		4
        /*0004*/ 	.word	0xffffffff
	.align		4
        /*0008*/ 	.word	0x00000000
	.align		4
        /*000c*/ 	.word	0xfffffffe
	.align		4
        /*0010*/ 	.word	0x00000000
	.align		4
        /*0014*/ 	.word	0xfffffffd
	.align		4
        /*0018*/ 	.word	0x00000000
	.align		4
        /*001c*/ 	.word	0xfffffffc


//--------------------- .text._Z18kernel_matrix_multP5ChunkS0_ --------------------------
	.section	.text._Z18kernel_matrix_multP5ChunkS0_,"ax",@progbits
	.align	128
        .global         _Z18kernel_matrix_multP5ChunkS0_
        .type           _Z18kernel_matrix_multP5ChunkS0_,@function
        .size           _Z18kernel_matrix_multP5ChunkS0_,(.L_x_1 - _Z18kernel_matrix_multP5ChunkS0_)
        .other          _Z18kernel_matrix_multP5ChunkS0_,@"STO_CUDA_ENTRY STV_DEFAULT"
_Z18kernel_matrix_multP5ChunkS0_:
.text._Z18kernel_matrix_multP5ChunkS0_:
[----:B------:R-:W-:Y:S08]  /*0000*/  LDC R1, c[0x0][0x37c] ;  /* 0x0000df00ff017b82 */ /* 0x000ff00000000800 */
[----:B------:R-:W0:Y:S01]  /*0010*/  LDC.64 R2, c[0x0][0x388] ;  /* 0x0000e200ff027b82 */ /* 0x000e220000000a00 */
[----:B------:R-:W0:Y:S02]  /*0020*/  LDCU.64 UR6, c[0x0][0x358] ;  /* 0x00006b00ff0677ac */ /* 0x000e240008000a00 */
[----:B0-----:R-:W2:Y:S05]  /*0030*/  LDG.E R4, desc[UR6][R2.64] ;  /* 0x0000000602047981 */ /* 0x001eaa000c1e1900 */
[----:B------:R-:W0:Y:S01]  /*0040*/  S2UR UR4, SR_CTAID.X ;  /* 0x00000000000479c3 */ /* 0x000e220000002500 */
[----:B------:R-:W0:Y:S07]  /*0050*/  S2R R0, SR_TID.X ;  /* 0x0000000000007919 */ /* 0x000e2e0000002100 */
[----:B------:R-:W0:Y:S02]  /*0060*/  LDC R13, c[0x0][0x360] ;  /* 0x0000d800ff0d7b82 */ /* 0x000e240000000800 */
[----:B0-----:R-:W-:-:S05]  /*0070*/  IMAD R13, R13, UR4, R0 ;  /* 0x000000040d0d7c24 */ /* 0x001fca000f8e0200 */
[----:B------:R-:W-:Y:S02]  /*0080*/  ISETP.LT.AND P1, PT, R13, 0x64, PT ;  /* 0x000000640d00780c */ /* 0x000fe40003f21270 */
[----:B--2---:R-:W-:-:S13]  /*0090*/  ISETP.NE.AND P0, PT, R4, RZ, PT ;  /* 0x000000ff0400720c */ /* 0x004fda0003f05270 */
[----:B------:R-:W-:Y:S05]  /*00a0*/  @!P0 EXIT P1 ;  /* 0x000000000000894d */ /* 0x000fea0000800000 */
[----:B------:R-:W0:Y:S02]  /*00b0*/  LDCU.64 UR4, c[0x0][0x388] ;  /* 0x00007100ff0477ac */ /* 0x000e240008000a00 */
[----:B0-----:R-:W-:-:S04]  /*00c0*/  UIADD3 UR4, UP0, UPT, UR4, 0x10, URZ ;  /* 0x0000001004047890 */ /* 0x001fc8000ff1e0ff */
[----:B------:R-:W-:Y:S02]  /*00d0*/  UIADD3.X UR5, UPT, UPT, URZ, UR5, URZ, UP0, !UPT ;  /* 0x00000005ff057290 */ /* 0x000fe400087fe4ff */
[----:B------:R-:W-:-:S04]  /*00e0*/  MOV R4, UR4 ;  /* 0x0000000400047c02 */ /* 0x000fc80008000f00 */
[----:B------:R-:W-:-:S03]  /*00f0*/  MOV R5, UR5 ;  /* 0x0000000500057c02 */ /* 0x000fc60008000f00 */
[----:B------:R-:W-:-:S05]  /*0100*/  IMAD.WIDE R6, R13, 0x4, R4 ;  /* 0x000000040d067825 */ /* 0x000fca00078e0204 */
[----:B------:R-:W2:Y:S04]  /*0110*/  LDG.E R0, desc[UR6][R6.64+-0xc] ;  /* 0xfffff40606007981 */ /* 0x000ea8000c1e1900 */
[----:B------:R-:W3:Y:S04]  /*0120*/  LDG.E R10, desc[UR6][R6.64+-0x8] ;  /* 0xfffff806060a7981 */ /* 0x000ee8000c1e1900 */
[----:B------:R-:W4:Y:S01]  /*0130*/  LDG.E R22, desc[UR6][R6.64+-0x4] ;  /* 0xfffffc0606167981 */ /* 0x000f22000c1e1900 */
[----:B------:R-:W-:-:S03]  /*0140*/  IADD3 R9, PT, PT, R13, 0x4, RZ ;  /* 0x000000040d097810 */ /* 0x000fc60007ffe0ff */
[----:B------:R0:W5:Y:S02]  /*0150*/  LDG.E R23, desc[UR6][R6.64] ;  /* 0x0000000606177981 */ /* 0x000164000c1e1900 */
[----:B------:R-:W-:-:S05]  /*0160*/  IMAD.WIDE R8, R9, 0x4, R4 ;  /* 0x0000000409087825 */ /* 0x000fca00078e0204 */
[----:B------:R-:W5:Y:S04]  /*0170*/  LDG.E R24, desc[UR6][R8.64+-0xc] ;  /* 0xfffff40608187981 */ /* 0x000f68000c1e1900 */
[----:B------:R-:W5:Y:S04]  /*0180*/  LDG.E R25, desc[UR6][R8.64+-0x8] ;  /* 0xfffff80608197981 */ /* 0x000f68000c1e1900 */
[----:B------:R-:W5:Y:S01]  /*0190*/  LDG.E R19, desc[UR6][R8.64+-0x4] ;  /* 0xfffffc0608137981 */ /* 0x000f62000c1e1900 */
[----:B------:R-:W-:-:S03]  /*01a0*/  IADD3 R29, PT, PT, R13, 0x8, RZ ;  /* 0x000000080d1d7810 */ /* 0x000fc60007ffe0ff */
[----:B------:R1:W5:Y:S02]  /*01b0*/  LDG.E R17, desc[UR6][R8.64] ;  /* 0x0000000608117981 */ /* 0x000364000c1e1900 */
[----:B------:R-:W-:-:S05]  /*01c0*/  IMAD.WIDE R28, R29, 0x4, R4 ;  /* 0x000000041d1c7825 */ /* 0x000fca00078e0204 */
[----:B------:R-:W5:Y:S04]  /*01d0*/  LDG.E R21, desc[UR6][R28.64+-0xc] ;  /* 0xfffff4061c157981 */ /* 0x000f68000c1e1900 */
[----:B------:R-:W5:Y:S01]  /*01e0*/  LDG.E R15, desc[UR6][R28.64+-0x8] ;  /* 0xfffff8061c0f7981 */ /* 0x000f62000c1e1900 */
[----:B------:R-:W-:-:S03]  /*01f0*/  IADD3 R11, PT, PT, R13, 0xc, RZ ;  /* 0x0000000c0d0b7810 */ /* 0x000fc60007ffe0ff */
[----:B------:R-:W5:Y:S04]  /*0200*/  LDG.E R16, desc[UR6][R28.64+-0x4] ;  /* 0xfffffc061c107981 */ /* 0x000f68000c1e1900 */
[----:B------:R-:W5:Y:S01]  /*0210*/  LDG.E R20, desc[UR6][R28.64] ;  /* 0x000000061c147981 */ /* 0x000f62000c1e1900 */
[----:B0-----:R-:W-:-:S05]  /*0220*/  IMAD.WIDE R6, R11, 0x4, R4 ;  /* 0x000000040b067825 */ /* 0x001fca00078e0204 */
[----:B------:R-:W5:Y:S01]  /*0230*/  LDG.E R18, desc[UR6][R6.64+-0xc] ;  /* 0xfffff40606127981 */ /* 0x000f62000c1e1900 */
[----:B------:R-:W-:-:S03]  /*0240*/  IADD3 R11, PT, PT, R13, 0x10, RZ ;  /* 0x000000100d0b7810 */ /* 0x000fc60007ffe0ff */
[----:B------:R-:W5:Y:S04]  /*0250*/  LDG.E R12, desc[UR6][R6.64+-0x8] ;  /* 0xfffff806060c7981 */ /* 0x000f68000c1e1900 */
[----:B------:R-:W5:Y:S01]  /*0260*/  LDG.E R14, desc[UR6][R6.64+-0x4] ;  /* 0xfffffc06060e7981 */ /* 0x000f62000c1e1900 */
[----:B-1----:R-:W-:-:S03]  /*0270*/  IMAD.WIDE R8, R11, 0x4, R4 ;  /* 0x000000040b087825 */ /* 0x002fc600078e0204 */
[----:B------:R0:W5:Y:S04]  /*0280*/  LDG.E R26, desc[UR6][R6.64] ;  /* 0x00000006061a7981 */ /* 0x000168000c1e1900 */
[----:B------:R-:W5:Y:S04]  /*0290*/  LDG.E R27, desc[UR6][R8.64+-0xc] ;  /* 0xfffff406081b7981 */ /* 0x000f68000c1e1900 */
[----:B------:R-:W5:Y:S01]  /*02a0*/  LDG.E R28, desc[UR6][R8.64+-0x8] ;  /* 0xfffff806081c7981 */ /* 0x000f62000c1e1900 */
[----:B0-----:R-:W-:-:S03]  /*02b0*/  IADD3 R7, PT, PT, R13, 0x14, RZ ;  /* 0x000000140d077810 */ /* 0x001fc60007ffe0ff */
[----:B------:R-:W5:Y:S04]  /*02c0*/  LDG.E R29, desc[UR6][R8.64+-0x4] ;  /* 0xfffffc06081d7981 */ /* 0x000f68000c1e1900 */
[----:B------:R-:W5:Y:S01]  /*02d0*/  LDG.E R8, desc[UR6][R8.64] ;  /* 0x0000000608087981 */ /* 0x000f62000c1e1900 */
[----:B--2---:R-:W-:-:S04]  /*02e0*/  FADD R11, RZ, R0 ;  /* 0x00000000ff0b7221 */ /* 0x004fc80000000000 */
[----:B---3--:R-:W-:Y:S01]  /*02f0*/  FADD R0, R11, R10 ;  /* 0x0000000a0b007221 */ /* 0x008fe20000000000 */
[----:B------:R-:W-:-:S04]  /*0300*/  IMAD.WIDE R10, R7, 0x4, R4 ;  /* 0x00000004070a7825 */ /* 0x000fc800078e0204 */
[----:B----4-:R-:W-:Y:S02]  /*0310*/  FADD R22, R0, R22 ;  /* 0x0000001600167221 */ /* 0x010fe40000000000 */
[----:B------:R-:W2:Y:S02]  /*0320*/  LDG.E R0, desc[UR6][R10.64+-0xc] ;  /* 0xfffff4060a007981 */ /* 0x000ea4000c1e1900 */
[----:B-----5:R-:W-:Y:S02]  /*0330*/  FADD R23, R22, R23 ;  /* 0x0000001716177221 */ /* 0x020fe40000000000 */
[----:B------:R-:W3:Y:S01]  /*0340*/  LDG.E R22, desc[UR6][R10.64+-0x8] ;  /* 0xfffff8060a167981 */ /* 0x000ee2000c1e1900 */
[----:B------:R-:W-:-:S03]  /*0350*/  IADD3 R7, PT, PT, R13, 0x18, RZ ;  /* 0x000000180d077810 */ /* 0x000fc60007ffe0ff */
[----:B------:R-:W4:Y:S01]  /*0360*/  LDG.E R9, desc[UR6][R10.64] ;  /* 0x000000060a097981 */ /* 0x000f22000c1e1900 */
[----:B------:R-:W-:-:S03]  /*0370*/  FADD R24, R23, R24 ;  /* 0x0000001817187221 */ /* 0x000fc60000000000 */
[----:B------:R0:W5:Y:S01]  /*0380*/  LDG.E R23, desc[UR6][R10.64+-0x4] ;  /* 0xfffffc060a177981 */ /* 0x000162000c1e1900 */
[----:B------:R-:W-:Y:S01]  /*0390*/  FADD R24, R24, R25 ;  /* 0x0000001918187221 */ /* 0x000fe20000000000 */
[----:B------:R-:W-:-:S04]  /*03a0*/  IMAD.WIDE R6, R7, 0x4, R4 ;  /* 0x0000000407067825 */ /* 0x000fc800078e0204 */
[----:B------:R-:W-:Y:S02]  /*03b0*/  FADD R24, R24, R19 ;  /* 0x0000001318187221 */ /* 0x000fe40000000000 */
[----:B------:R-:W4:Y:S02]  /*03c0*/  LDG.E R19, desc[UR6][R6.64+-0xc] ;  /* 0xfffff40606137981 */ /* 0x000f24000c1e1900 */
[----:B------:R-:W-:Y:S02]  /*03d0*/  FADD R24, R24, R17 ;  /* 0x0000001118187221 */ /* 0x000fe40000000000 */
[----:B------:R-:W4:Y:S01]  /*03e0*/  LDG.E R17, desc[UR6][R6.64+-0x8] ;  /* 0xfffff80606117981 */ /* 0x000f22000c1e1900 */
[----:B0-----:R-:W-:Y:S01]  /*03f0*/  IADD3 R11, PT, PT, R13, 0x1c, RZ ;  /* 0x0000001c0d0b7810 */ /* 0x001fe20007ffe0ff */
[----:B------:R-:W-:Y:S02]  /*0400*/  FADD R25, R24, R21 ;  /* 0x0000001518197221 */ /* 0x000fe40000000000 */
[----:B------:R-:W4:Y:S02]  /*0410*/  LDG.E R21, desc[UR6][R6.64+-0x4] ;  /* 0xfffffc0606157981 */ /* 0x000f24000c1e1900 */
[----:B------:R-:W-:Y:S01]  /*0420*/  FADD R15, R25, R15 ;  /* 0x0000000f190f7221 */ /* 0x000fe20000000000 */
[----:B------:R-:W-:Y:S01]  /*0430*/  IMAD.WIDE R10, R11, 0x4, R4 ;  /* 0x000000040b0a7825 */ /* 0x000fe200078e0204 */
[----:B------:R0:W4:Y:S03]  /*0440*/  LDG.E R24, desc[UR6][R6.64] ;  /* 0x0000000606187981 */ /* 0x000126000c1e1900 */
[----:B------:R-:W-:-:S02]  /*0450*/  FADD R15, R15, R16 ;  /* 0x000000100f0f7221 */ /* 0x000fc40000000000 */
[----:B------:R-:W4:Y:S02]  /*0460*/  LDG.E R16, desc[UR6][R10.64+-0x8] ;  /* 0xfffff8060a107981 */ /* 0x000f24000c1e1900 */
[----:B------:R-:W-:Y:S02]  /*0470*/  FADD R25, R15, R20 ;  /* 0x000000140f197221 */ /* 0x000fe40000000000 */
[----:B------:R-:W4:Y:S02]  /*0480*/  LDG.E R15, desc[UR6][R10.64+-0xc] ;  /* 0xfffff4060a0f7981 */ /* 0x000f24000c1e1900 */
[----:B------:R-:W-:Y:S01]  /*0490*/  FADD R25, R25, R18 ;  /* 0x0000001219197221 */ /* 0x000fe20000000000 */
[----:B0-----:R-:W-:Y:S01]  /*04a0*/  IADD3 R7, PT, PT, R13, 0x20, RZ ;  /* 0x000000200d077810 */ /* 0x001fe20007ffe0ff */
[----:B------:R-:W4:Y:S04]  /*04b0*/  LDG.E R18, desc[UR6][R10.64+-0x4] ;  /* 0xfffffc060a127981 */ /* 0x000f28000c1e1900 */
[----:B------:R0:W4:Y:S01]  /*04c0*/  LDG.E R20, desc[UR6][R10.64] ;  /* 0x000000060a147981 */ /* 0x000122000c1e1900 */
[----:B------:R-:W-:-:S04]  /*04d0*/  IMAD.WIDE R6, R7, 0x4, R4 ;  /* 0x0000000407067825 */ /* 0x000fc800078e0204 */
[----:B------:R-:W-:Y:S02]  /*04e0*/  FADD R25, R25, R12 ;  /* 0x0000000c19197221 */ /* 0x000fe40000000000 */
[----:B------:R-:W4:Y:S02]  /*04f0*/  LDG.E R12, desc[UR6][R6.64+-0xc] ;  /* 0xfffff406060c7981 */ /* 0x000f24000c1e1900 */
[----:B------:R-:W-:Y:S01]  /*0500*/  FADD R25, R25, R14 ;  /* 0x0000000e19197221 */ /* 0x000fe20000000000 */
[----:B0-----:R-:W-:-:S03]  /*0510*/  IADD3 R11, PT, PT, R13, 0x24, RZ ;  /* 0x000000240d0b7810 */ /* 0x001fc60007ffe0ff */
[----:B------:R-:W-:Y:S01]  /*0520*/  FADD R26, R25, R26 ;  /* 0x0000001a191a7221 */ /* 0x000fe20000000000 */
[----:B------:R-:W4:Y:S04]  /*0530*/  LDG.E R14, desc[UR6][R6.64+-0x4] ;  /* 0xfffffc06060e7981 */ /* 0x000f28000c1e1900 */
[----:B------:R-:W4:Y:S01]  /*0540*/  LDG.E R25, desc[UR6][R6.64+-0x8] ;  /* 0xfffff80606197981 */ /* 0x000f22000c1e1900 */
[----:B------:R-:W-:Y:S01]  /*0550*/  FADD R27, R26, R27 ;  /* 0x0000001b1a1b7221 */ /* 0x000fe20000000000 */
[----:B------:R-:W-:Y:S02]  /*0560*/  IMAD.WIDE R10, R11, 0x4, R4 ;  /* 0x000000040b0a7825 */ /* 0x000fe400078e0204 */
[----:B------:R0:W4:Y:S02]  /*0570*/  LDG.E R26, desc[UR6][R6.64] ;  /* 0x00000006061a7981 */ /* 0x000124000c1e1900 */
[----:B------:R-:W-:-:S02]  /*0580*/  FADD R28, R27, R28 ;  /* 0x0000001c1b1c7221 */ /* 0x000fc40000000000 */
[----:B------:R-:W4:Y:S02]  /*0590*/  LDG.E R27, desc[UR6][R10.64+-0xc] ;  /* 0xfffff4060a1b7981 */ /* 0x000f24000c1e1900 */
[----:B------:R-:W-:Y:S02]  /*05a0*/  FADD R29, R28, R29 ;  /* 0x0000001d1c1d7221 */ /* 0x000fe40000000000 */
[----:B------:R-:W4:Y:S02]  /*05b0*/  LDG.E R28, desc[UR6][R10.64+-0x8] ;  /* 0xfffff8060a1c7981 */ /* 0x000f24000c1e1900 */
[----:B------:R-:W-:Y:S01]  /*05c0*/  FADD R29, R29, R8 ;  /* 0x000000081d1d7221 */ /* 0x000fe20000000000 */
[----:B0-----:R-:W-:-:S05]  /*05d0*/  IADD3 R7, PT, PT, R13, 0x28, RZ ;  /* 0x000000280d077810 */ /* 0x001fca0007ffe0ff */
[----:B------:R-:W-:-:S04]  /*05e0*/  IMAD.WIDE R6, R7, 0x4, R4 ;  /* 0x0000000407067825 */ /* 0x000fc800078e0204 */
[----:B--2---:R-:W-:Y:S02]  /*05f0*/  FADD R8, R29, R0 ;  /* 0x000000001d087221 */ /* 0x004fe40000000000 */
[----:B------:R-:W2:Y:S02]  /*0600*/  LDG.E R0, desc[UR6][R10.64+-0x4] ;  /* 0xfffffc060a007981 */ /* 0x000ea4000c1e1900 */
[----:B---3--:R-:W-:Y:S02]  /*0610*/  FADD R8, R8, R22 ;  /* 0x0000001608087221 */ /* 0x008fe40000000000 */
[----:B------:R-:W3:Y:S04]  /*0620*/  LDG.E R29, desc[UR6][R10.64] ;  /* 0x000000060a1d7981 */ /* 0x000ee8000c1e1900 */
[----:B------:R-:W3:Y:S01]  /*0630*/  LDG.E R22, desc[UR6][R6.64+-0xc] ;  /* 0xfffff40606167981 */ /* 0x000ee2000c1e1900 */
[----:B-----5:R-:W-:-:S03]  /*0640*/  FADD R8, R8, R23 ;  /* 0x0000001708087221 */ /* 0x020fc60000000000 */
[----:B------:R-:W5:Y:S01]  /*0650*/  LDG.E R23, desc[UR6][R6.64+-0x8] ;  /* 0xfffff80606177981 */ /* 0x000f62000c1e1900 */
[----:B----4-:R-:W-:-:S03]  /*0660*/  FADD R8, R8, R9 ;  /* 0x0000000908087221 */ /* 0x010fc60000000000 */
[----:B------:R-:W4:Y:S01]  /*0670*/  LDG.E R10, desc[UR6][R6.64] ;  /* 0x00000006060a7981 */ /* 0x000f22000c1e1900 */
[----:B------:R-:W-:-:S03]  /*0680*/  FADD R8, R8, R19 ;  /* 0x0000001308087221 */ /* 0x000fc60000000000 */
[----:B------:R0:W4:Y:S01]  /*0690*/  LDG.E R19, desc[UR6][R6.64+-0x4] ;  /* 0xfffffc0606137981 */ /* 0x000122000c1e1900 */
[----:B------:R-:W-:Y:S01]  /*06a0*/  IADD3 R9, PT, PT, R13, 0x2c, RZ ;  /* 0x0000002c0d097810 */ /* 0x000fe20007ffe0ff */
[----:B------:R-:W-:-:S04]  /*06b0*/  FADD R8, R8, R17 ;  /* 0x0000001108087221 */ /* 0x000fc80000000000 */
[----:B------:R-:W-:Y:S01]  /*06c0*/  FADD R21, R8, R21 ;  /* 0x0000001508157221 */ /* 0x000fe20000000000 */
[----:B------:R-:W-:-:S04]  /*06d0*/  IMAD.WIDE R8, R9, 0x4, R4 ;  /* 0x0000000409087825 */ /* 0x000fc800078e0204 */
[----:B------:R-:W-:Y:S01]  /*06e0*/  FADD R24, R21, R24 ;  /* 0x0000001815187221 */ /* 0x000fe20000000000 */
[----:B------:R-:W4:Y:S01]  /*06f0*/  LDG.E R11, desc[UR6][R8.64+-0xc] ;  /* 0xfffff406080b7981 */ /* 0x000f22000c1e1900 */
[----:B0-----:R-:W-:-:S03]  /*0700*/  IADD3 R6, PT, PT, R13, 0x30, RZ ;  /* 0x000000300d067810 */ /* 0x001fc60007ffe0ff */
[----:B------:R-:W4:Y:S01]  /*0710*/  LDG.E R17, desc[UR6][R8.64+-0x8] ;  /* 0xfffff80608117981 */ /* 0x000f22000c1e1900 */
[----:B------:R-:W-:-:S03]  /*0720*/  FADD R24, R24, R15 ;  /* 0x0000000f18187221 */ /* 0x000fc60000000000 */
[----:B------:R-:W4:Y:S01]  /*0730*/  LDG.E R15, desc[UR6][R8.64+-0x4] ;  /* 0xfffffc06080f7981 */ /* 0x000f22000c1e1900 */
[----:B------:R-:W-:-:S03]  /*0740*/  FADD R7, R24, R16 ;  /* 0x0000001018077221 */ /* 0x000fc60000000000 */
[----:B------:R0:W4:Y:S01]  /*0750*/  LDG.E R21, desc[UR6][R8.64] ;  /* 0x0000000608157981 */ /* 0x000122000c1e1900 */
[----:B------:R-:W-:Y:S01]  /*0760*/  FADD R18, R7, R18 ;  /* 0x0000001207127221 */ /* 0x000fe20000000000 */
[----:B------:R-:W-:-:S05]  /*0770*/  IMAD.WIDE R6, R6, 0x4, R4 ;  /* 0x0000000406067825 */ /* 0x000fca00078e0204 */
[----:B------:R-:W4:Y:S01]  /*0780*/  LDG.E R16, desc[UR6][R6.64+-0xc] ;  /* 0xfffff40606107981 */ /* 0x000f22000c1e1900 */
[----:B------:R-:W-:Y:S01]  /*0790*/  FADD R18, R18, R20 ;  /* 0x0000001412127221 */ /* 0x000fe20000000000 */
[----:B0-----:R-:W-:Y:S02]  /*07a0*/  IADD3 R9, PT, PT, R13, 0x34, RZ ;  /* 0x000000340d097810 */ /* 0x001fe40007ffe0ff */
[----:B------:R-:W4:Y:S01]  /*07b0*/  LDG.E R20, desc[UR6][R6.64] ;  /* 0x0000000606147981 */ /* 0x000f22000c1e1900 */
[----:B------:R-:W-:-:S03]  /*07c0*/  FADD R24, R18, R12 ;  /* 0x0000000c12187221 */ /* 0x000fc60000000000 */
[----:B------:R-:W4:Y:S01]  /*07d0*/  LDG.E R18, desc[UR6][R6.64+-0x8] ;  /* 0xfffff80606127981 */ /* 0x000f22000c1e1900 */
[----:B------:R-:W-:-:S03]  /*07e0*/  IMAD.WIDE R8, R9, 0x4, R4 ;  /* 0x0000000409087825 */ /* 0x000fc600078e0204 */
[----:B------:R0:W4:Y:S01]  /*07f0*/  LDG.E R12, desc[UR6][R6.64+-0x4] ;  /* 0xfffffc06060c7981 */ /* 0x000122000c1e1900 */
[----:B------:R-:W-:-:S03]  /*0800*/  FADD R25, R24, R25 ;  /* 0x0000001918197221 */ /* 0x000fc60000000000 */
[----:B------:R-:W4:Y:S01]  /*0810*/  LDG.E R24, desc[UR6][R8.64+-0x8] ;  /* 0xfffff80608187981 */ /* 0x000f22000c1e1900 */
[----:B------:R-:W-:-:S03]  /*0820*/  FADD R25, R25, R14 ;  /* 0x0000000e19197221 */ /* 0x000fc60000000000 */
[----:B------:R-:W4:Y:S01]  /*0830*/  LDG.E R14, desc[UR6][R8.64+-0xc] ;  /* 0xfffff406080e7981 */ /* 0x000f22000c1e1900 */
[----:B------:R-:W-:Y:S01]  /*0840*/  FADD R26, R25, R26 ;  /* 0x0000001a191a7221 */ /* 0x000fe20000000000 */
[----:B0-----:R-:W-:Y:S02]  /*0850*/  IADD3 R7, PT, PT, R13, 0x38, RZ ;  /* 0x000000380d077810 */ /* 0x001fe40007ffe0ff */
[----:B------:R-:W4:Y:S01]  /*0860*/  LDG.E R25, desc[UR6][R8.64+-0x4] ;  /* 0xfffffc0608197981 */ /* 0x000f22000c1e1900 */
[----:B------:R-:W-:Y:S02]  /*0870*/  FADD R27, R26, R27 ;  /* 0x0000001b1a1b7221 */ /* 0x000fe40000000000 */
[----:B------:R-:W-:Y:S01]  /*0880*/  IMAD.WIDE R6, R7, 0x4, R4 ;  /* 0x0000000407067825 */ /* 0x000fe200078e0204 */
[----:B------:R0:W4:Y:S03]  /*0890*/  LDG.E R26, desc[UR6][R8.64] ;  /* 0x00000006081a7981 */ /* 0x000126000c1e1900 */
[----:B------:R-:W-:Y:S01]  /*08a0*/  FADD R27, R27, R28 ;  /* 0x0000001c1b1b7221 */ /* 0x000fe20000000000 */
[----:B0-----:R-:W-:-:S05]  /*08b0*/  IADD3 R9, PT, PT, R13, 0x3c, RZ ;  /* 0x0000003c0d097810 */ /* 0x001fca0007ffe0ff */
[----:B------:R-:W-:-:S04]  /*08c0*/  IMAD.WIDE R8, R9, 0x4, R4 ;  /* 0x0000000409087825 */ /* 0x000fc800078e0204 */
[----:B--2---:R-:W-:Y:S02]  /*08d0*/  FADD R28, R27, R0 ;  /* 0x000000001b1c7221 */ /* 0x004fe40000000000 */
[----:B------:R-:W2:Y:S02]  /*08e0*/  LDG.E R0, desc[UR6][R6.64+-0xc] ;  /* 0xfffff40606007981 */ /* 0x000ea4000c1e1900 */
[----:B---3--:R-:W-:Y:S02]  /*08f0*/  FADD R29, R28, R29 ;  /* 0x0000001d1c1d7221 */ /* 0x008fe40000000000 */
[----:B------:R-:W3:Y:S02]  /*0900*/  LDG.E R27, desc[UR6][R6.64+-0x8] ;  /* 0xfffff806061b7981 */ /* 0x000ee4000c1e1900 */
[----:B------:R-:W-:Y:S02]  /*0910*/  FADD R29, R29, R22 ;  /* 0x000000161d1d7221 */ /* 0x000fe40000000000 */
[----:B------:R-:W3:Y:S02]  /*0920*/  LDG.E R22, desc[UR6][R6.64+-0x4] ;  /* 0xfffffc0606167981 */ /* 0x000ee4000c1e1900 */
[----:B-----5:R-:W-:-:S02]  /*0930*/  FADD R23, R29, R23 ;  /* 0x000000171d177221 */ /* 0x020fc40000000000 */
[----:B------:R0:W5:Y:S02]  /*0940*/  LDG.E R28, desc[UR6][R6.64] ;  /* 0x00000006061c7981 */ /* 0x000164000c1e1900 */
[----:B----4-:R-:W-:Y:S02]  /*0950*/  FADD R23, R23, R19 ;  /* 0x0000001317177221 */ /* 0x010fe40000000000 */
[----:B------:R-:W4:Y:S02]  /*0960*/  LDG.E R19, desc[UR6][R8.64+-0xc] ;  /* 0xfffff40608137981 */ /* 0x000f24000c1e1900 */
[----:B------:R-:W-:Y:S01]  /*0970*/  FADD R10, R23, R10 ;  /* 0x0000000a170a7221 */ /* 0x000fe20000000000 */
[----:B0-----:R-:W-:Y:S01]  /*0980*/  IADD3 R7, PT, PT, R13, 0x40, RZ ;  /* 0x000000400d077810 */ /* 0x001fe20007ffe0ff */
[----:B------:R-:W4:Y:S02]  /*0990*/  LDG.E R23, desc[UR6][R8.64] ;  /* 0x0000000608177981 */ /* 0x000f24000c1e1900 */
[----:B------:R-:W-:-:S02]  /*09a0*/  FADD R29, R10, R11 ;  /* 0x0000000b0a1d7221 */ /* 0x000fc40000000000 */
[----:B------:R-:W4:Y:S02]  /*09b0*/  LDG.E R11, desc[UR6][R8.64+-0x8] ;  /* 0xfffff806080b7981 */ /* 0x000f24000c1e1900 */
[----:B------:R-:W-:Y:S02]  /*09c0*/  FADD R6, R29, R17 ;  /* 0x000000111d067221 */ /* 0x000fe40000000000 */
[----:B------:R0:W4:Y:S02]  /*09d0*/  LDG.E R10, desc[UR6][R8.64+-0x4] ;  /* 0xfffffc06080a7981 */ /* 0x000124000c1e1900 */
[----:B------:R-:W-:Y:S01]  /*09e0*/  FADD R15, R6, R15 ;  /* 0x0000000f060f7221 */ /* 0x000fe20000000000 */
[----:B------:R-:W-:-:S04]  /*09f0*/  IMAD.WIDE R6, R7, 0x4, R4 ;  /* 0x0000000407067825 */ /* 0x000fc800078e0204 */
[----:B------:R-:W-:Y:S02]  /*0a00*/  FADD R21, R15, R21 ;  /* 0x000000150f157221 */ /* 0x000fe40000000000 */
[----:B------:R-:W4:Y:S01]  /*0a10*/  LDG.E R15, desc[UR6][R6.64+-0xc] ;  /* 0xfffff406060f7981 */ /* 0x000f22000c1e1900 */
[----:B0-----:R-:W-:-:S03]  /*0a20*/  IADD3 R9, PT, PT, R13, 0x44, RZ ;  /* 0x000000440d097810 */ /* 0x001fc60007ffe0ff */
        /* <DEDUP_REMOVED lines=12> */
[----:B------:R-:W-:-:S03]  /*0af0*/  FADD R29, R29, R14 ;  /* 0x0000000e1d1d7221 */ /* 0x000fc60000000000 */
[----:B------:R0:W4:Y:S01]  /*0b00*/  LDG.E R14, desc[UR6][R8.64+-0x4] ;  /* 0xfffffc06080e7981 */ /* 0x000122000c1e1900 */
[----:B------:R-:W-:Y:S01]  /*0b10*/  FADD R24, R29, R24 ;  /* 0x000000181d187221 */ /* 0x000fe20000000000 */
[----:B------:R-:W-:-:S04]  /*0b20*/  IMAD.WIDE R6, R7, 0x4, R4 ;  /* 0x0000000407067825 */ /* 0x000fc800078e0204 */
[----:B------:R-:W-:Y:S02]  /*0b30*/  FADD R25, R24, R25 ;  /* 0x0000001918197221 */ /* 0x000fe40000000000 */
[----:B------:R-:W4:Y:S02]  /*0b40*/  LDG.E R24, desc[UR6][R6.64+-0xc] ;  /* 0xfffff40606187981 */ /* 0x000f24000c1e1900 */
[----:B------:R-:W-:Y:S01]  /*0b50*/  FADD R25, R25, R26 ;  /* 0x0000001a19197221 */ /* 0x000fe20000000000 */
[----:B0-----:R-:W-:Y:S01]  /*0b60*/  IADD3 R9, PT, PT, R13, 0x4c, RZ ;  /* 0x0000004c0d097810 */ /* 0x001fe20007ffe0ff */
[----:B------:R-:W4:Y:S04]  /*0b70*/  LDG.E R26, desc[UR6][R6.64] ;  /* 0x00000006061a7981 */ /* 0x000f28000c1e1900 */
[----:B------:R-:W-:-:S04]  /*0b80*/  IMAD.WIDE R8, R9, 0x4, R4 ;  /* 0x0000000409087825 */ /* 0x000fc800078e0204 */
[----:B--2---:R-:W-:Y:S02]  /*0b90*/  FADD R29, R25, R0 ;  /* 0x00000000191d7221 */ /* 0x004fe40000000000 */
[----:B------:R-:W2:Y:S02]  /*0ba0*/  LDG.E R0, desc[UR6][R6.64+-0x8] ;  /* 0xfffff80606007981 */ /* 0x000ea4000c1e1900 */
[----:B---3--:R-:W-:Y:S02]  /*0bb0*/  FADD R27, R29, R27 ;  /* 0x0000001b1d1b7221 */ /* 0x008fe40000000000 */
[----:B------:R0:W3:Y:S02]  /*0bc0*/  LDG.E R25, desc[UR6][R6.64+-0x4] ;  /* 0xfffffc0606197981 */ /* 0x0000e4000c1e1900 */
[----:B------:R-:W-:Y:S02]  /*0bd0*/  FADD R27, R27, R22 ;  /* 0x000000161b1b7221 */ /* 0x000fe40000000000 */
[----:B------:R-:W3:Y:S02]  /*0be0*/  LDG.E R22, desc[UR6][R8.64+-0xc] ;  /* 0xfffff40608167981 */ /* 0x000ee4000c1e1900 */
[----:B-----5:R-:W-:-:S02]  /*0bf0*/  FADD R28, R27, R28 ;  /* 0x0000001c1b1c7221 */ /* 0x020fc40000000000 */
[----:B------:R-:W5:Y:S02]  /*0c00*/  LDG.E R27, desc[UR6][R8.64+-0x4] ;  /* 0xfffffc06081b7981 */ /* 0x000f64000c1e1900 */
[----:B----4-:R-:W-:Y:S02]  /*0c10*/  FADD R28, R28, R19 ;  /* 0x000000131c1c7221 */ /* 0x010fe40000000000 */
[----:B------:R-:W4:Y:S01]  /*0c20*/  LDG.E R19, desc[UR6][R8.64+-0x8] ;  /* 0xfffff80608137981 */ /* 0x000f22000c1e1900 */
[----:B0-----:R-:W-:Y:S01]  /*0c30*/  IADD3 R7, PT, PT, R13, 0x50, RZ ;  /* 0x000000500d077810 */ /* 0x001fe20007ffe0ff */
[----:B------:R-:W-:-:S04]  /*0c40*/  FADD R11, R28, R11 ;  /* 0x0000000b1c0b7221 */ /* 0x000fc80000000000 */
[----:B------:R-:W-:-:S04]  /*0c50*/  FADD R10, R11, R10 ;  /* 0x0000000a0b0a7221 */ /* 0x000fc80000000000 */
[----:B------:R-:W-:Y:S01]  /*0c60*/  FADD R10, R10, R23 ;  /* 0x000000170a0a7221 */ /* 0x000fe20000000000 */
[----:B------:R-:W-:-:S04]  /*0c70*/  IMAD.WIDE R6, R7, 0x4, R4 ;  /* 0x0000000407067825 */ /* 0x000fc800078e0204 */
[----:B------:R-:W-:Y:S02]  /*0c80*/  FADD R11, R10, R15 ;  /* 0x0000000f0a0b7221 */ /* 0x000fe40000000000 */
[----:B------:R0:W5:Y:S04]  /*0c90*/  LDG.E R15, desc[UR6][R8.64] ;  /* 0x00000006080f7981 */ /* 0x000168000c1e1900 */
[----:B------:R-:W5:Y:S01]  /*0ca0*/  LDG.E R23, desc[UR6][R6.64] ;  /* 0x0000000606177981 */ /* 0x000f62000c1e1900 */
[----:B------:R-:W-:-:S03]  /*0cb0*/  FADD R10, R11, R16 ;  /* 0x000000100b0a7221 */ /* 0x000fc60000000000 */
[----:B------:R-:W5:Y:S01]  /*0cc0*/  LDG.E R16, desc[UR6][R6.64+-0xc] ;  /* 0xfffff40606107981 */ /* 0x000f62000c1e1900 */
[----:B------:R-:W-:-:S03]  /*0cd0*/  FADD R10, R10, R17 ;  /* 0x000000110a0a7221 */ /* 0x000fc60000000000 */
[----:B------:R-:W5:Y:S01]  /*0ce0*/  LDG.E R17, desc[UR6][R6.64+-0x8] ;  /* 0xfffff80606117981 */ /* 0x000f62000c1e1900 */
[----:B------:R-:W-:Y:S01]  /*0cf0*/  IADD3 R11, PT, PT, R13, 0x54, RZ ;  /* 0x000000540d0b7810 */ /* 0x000fe20007ffe0ff */
[----:B------:R-:W-:Y:S02]  /*0d00*/  FADD R29, R10, R21 ;  /* 0x000000150a1d7221 */ /* 0x000fe40000000000 */
[----:B------:R1:W5:Y:S02]  /*0d10*/  LDG.E R21, desc[UR6][R6.64+-0x4] ;  /* 0xfffffc0606157981 */ /* 0x000364000c1e1900 */
[----:B------:R-:W-:-:S04]  /*0d20*/  IMAD.WIDE R10, R11, 0x4, R4 ;  /* 0x000000040b0a7825 */ /* 0x000fc800078e0204 */
[----:B------:R-:W-:Y:S01]  /*0d30*/  FADD R29, R29, R12 ;  /* 0x0000000c1d1d7221 */ /* 0x000fe20000000000 */
[----:B------:R-:W5:Y:S03]  /*0d40*/  LDG.E R28, desc[UR6][R10.64+-0xc] ;  /* 0xfffff4060a1c7981 */ /* 0x000f66000c1e1900 */
[----:B------:R-:W-:Y:S01]  /*0d50*/  FADD R29, R29, R18 ;  /* 0x000000121d1d7221 */ /* 0x000fe20000000000 */
[----:B0-----:R-:W-:Y:S01]  /*0d60*/  IADD3 R9, PT, PT, R13, 0x58, RZ ;  /* 0x000000580d097810 */ /* 0x001fe20007ffe0ff */
[----:B------:R-:W5:Y:S02]  /*0d70*/  LDG.E R12, desc[UR6][R10.64+-0x8] ;  /* 0xfffff8060a0c7981 */ /* 0x000f64000c1e1900 */
[----:B------:R-:W-:Y:S02]  /*0d80*/  FADD R29, R29, R14 ;  /* 0x0000000e1d1d7221 */ /* 0x000fe40000000000 */
[----:B------:R-:W5:Y:S02]  /*0d90*/  LDG.E R14, desc[UR6][R10.64+-0x4] ;  /* 0xfffffc060a0e7981 */ /* 0x000f64000c1e1900 */
[----:B------:R-:W-:Y:S01]  /*0da0*/  FADD R29, R29, R20 ;  /* 0x000000141d1d7221 */ /* 0x000fe20000000000 */
[----:B-1----:R-:W-:Y:S01]  /*0db0*/  IMAD.WIDE R6, R9, 0x4, R4 ;  /* 0x0000000409067825 */ /* 0x002fe200078e0204 */
[----:B------:R-:W5:Y:S03]  /*0dc0*/  LDG.E R18, desc[UR6][R10.64] ;  /* 0x000000060a127981 */ /* 0x000f66000c1e1900 */
[----:B------:R-:W-:-:S02]  /*0dd0*/  FADD R9, R29, R24 ;  /* 0x000000181d097221 */ /* 0x000fc40000000000 */
[----:B------:R-:W5:Y:S04]  /*0de0*/  LDG.E R29, desc[UR6][R6.64+-0xc] ;  /* 0xfffff406061d7981 */ /* 0x000f68000c1e1900 */
[----:B------:R-:W5:Y:S04]  /*0df0*/  LDG.E R24, desc[UR6][R6.64+-0x8] ;  /* 0xfffff80606187981 */ /* 0x000f68000c1e1900 */
[----:B------:R-:W5:Y:S04]  /*0e00*/  LDG.E R20, desc[UR6][R6.64+-0x4] ;  /* 0xfffffc0606147981 */ /* 0x000f68000c1e1900 */
[----:B------:R0:W5:Y:S02]  /*0e10*/  LDG.E R10, desc[UR6][R6.64] ;  /* 0x00000006060a7981 */ /* 0x000164000c1e1900 */
[----:B0-----:R-:W-:Y:S01]  /*0e20*/  IADD3 R7, PT, PT, R13, 0x60, RZ ;  /* 0x000000600d077810 */ /* 0x001fe20007ffe0ff */
[----:B--2---:R-:W-:Y:S01]  /*0e30*/  FADD R0, R9, R0 ;  /* 0x0000000009007221 */ /* 0x004fe20000000000 */
[----:B------:R-:W-:-:S05]  /*0e40*/  IADD3 R9, PT, PT, R13, 0x5c, RZ ;  /* 0x0000005c0d097810 */ /* 0x000fca0007ffe0ff */
[----:B------:R-:W-:-:S04]  /*0e50*/  IMAD.WIDE R8, R9, 0x4, R4 ;  /* 0x0000000409087825 */ /* 0x000fc800078e0204 */
[----:B---3--:R-:W-:Y:S02]  /*0e60*/  FADD R25, R0, R25 ;  /* 0x0000001900197221 */ /* 0x008fe40000000000 */
[----:B------:R-:W2:Y:S02]  /*0e70*/  LDG.E R0, desc[UR6][R8.64+-0xc] ;  /* 0xfffff40608007981 */ /* 0x000ea4000c1e1900 */
[----:B------:R-:W-:Y:S02]  /*0e80*/  FADD R25, R25, R26 ;  /* 0x0000001a19197221 */ /* 0x000fe40000000000 */
[----:B------:R-:W3:Y:S02]  /*0e90*/  LDG.E R11, desc[UR6][R8.64+-0x8] ;  /* 0xfffff806080b7981 */ /* 0x000ee4000c1e1900 */
[----:B------:R-:W-:Y:S02]  /*0ea0*/  FADD R26, R25, R22 ;  /* 0x00000016191a7221 */ /* 0x000fe40000000000 */
[----:B------:R-:W3:Y:S01]  /*0eb0*/  LDG.E R22, desc[UR6][R8.64+-0x4] ;  /* 0xfffffc0608167981 */ /* 0x000ee2000c1e1900 */
[----:B------:R-:W-:-:S04]  /*0ec0*/  IMAD.WIDE R4, R7, 0x4, R4 ;  /* 0x0000000407047825 */ /* 0x000fc800078e0204 */
[----:B----4-:R-:W-:Y:S01]  /*0ed0*/  FADD R26, R26, R19 ;  /* 0x000000131a1a7221 */ /* 0x010fe20000000000 */
[----:B------:R-:W4:Y:S04]  /*0ee0*/  LDG.E R25, desc[UR6][R8.64] ;  /* 0x0000000608197981 */ /* 0x000f28000c1e1900 */
[----:B------:R-:W4:Y:S01]  /*0ef0*/  LDG.E R19, desc[UR6][R4.64+-0xc] ;  /* 0xfffff40604137981 */ /* 0x000f22000c1e1900 */
[----:B-----5:R-:W-:-:S03]  /*0f00*/  FADD R27, R26, R27 ;  /* 0x0000001b1a1b7221 */ /* 0x020fc60000000000 */
[----:B------:R-:W5:Y:S04]  /*0f10*/  LDG.E R26, desc[UR6][R4.64+-0x8] ;  /* 0xfffff806041a7981 */ /* 0x000f68000c1e1900 */
[----:B------:R-:W5:Y:S04]  /*0f20*/  LDG.E R7, desc[UR6][R4.64+-0x4] ;  /* 0xfffffc0604077981 */ /* 0x000f68000c1e1900 */
[----:B------:R0:W5:Y:S01]  /*0f30*/  LDG.E R6, desc[UR6][R4.64] ;  /* 0x0000000604067981 */ /* 0x000162000c1e1900 */
[----:B------:R-:W-:Y:S01]  /*0f40*/  FADD R15, R27, R15 ;  /* 0x0000000f1b0f7221 */ /* 0x000fe20000000000 */
[----:B0-----:R-:W0:Y:S03]  /*0f50*/  LDC.64 R4, c[0x0][0x380] ;  /* 0x0000e000ff047b82 */ /* 0x001e260000000a00 */
[----:B------:R-:W-:-:S04]  /*0f60*/  FADD R16, R15, R16 ;  /* 0x000000100f107221 */ /* 0x000fc80000000000 */
        /* <DEDUP_REMOVED lines=10> */
[----:B------:R-:W-:Y:S01]  /*1010*/  FADD R29, R29, R10 ;  /* 0x0000000a1d1d7221 */ /* 0x000fe20000000000 */
[----:B0-----:R-:W-:-:S04]  /*1020*/  IMAD.WIDE R4, R13, 0x4, R4 ;  /* 0x000000040d047825 */ /* 0x001fc800078e0204 */
[----:B--2---:R-:W-:-:S04]  /*1030*/  FADD R0, R29, R0 ;  /* 0x000000001d007221 */ /* 0x004fc80000000000 */
[----:B---3--:R-:W-:-:S04]  /*1040*/  FADD R11, R0, R11 ;  /* 0x0000000b000b7221 */ /* 0x008fc80000000000 */
[----:B------:R-:W-:-:S04]  /*1050*/  FADD R22, R11, R22 ;  /* 0x000000160b167221 */ /* 0x000fc80000000000 */
[----:B----4-:R-:W-:-:S04]  /*1060*/  FADD R22, R22, R25 ;  /* 0x0000001916167221 */ /* 0x010fc80000000000 */
[----:B------:R-:W-:-:S04]  /*1070*/  FADD R19, R19, R22 ;  /* 0x0000001613137221 */ /* 0x000fc80000000000 */
[----:B-----5:R-:W-:-:S04]  /*1080*/  FADD R26, R19, R26 ;  /* 0x0000001a131a7221 */ /* 0x020fc80000000000 */
[----:B------:R-:W-:-:S04]  /*1090*/  FADD R7, R26, R7 ;  /* 0x000000071a077221 */ /* 0x000fc80000000000 */
[----:B------:R-:W-:-:S05]  /*10a0*/  FADD R9, R7, R6 ;  /* 0x0000000607097221 */ /* 0x000fca0000000000 */
[----:B------:R-:W-:Y:S04]  /*10b0*/  STG.E desc[UR6][R4.64+0x4], R9 ;  /* 0x0000040904007986 */ /* 0x000fe8000c101906 */
[----:B------:R-:W2:Y:S01]  /*10c0*/  LDG.E R3, desc[UR6][R2.64] ;  /* 0x0000000602037981 */ /* 0x000ea2000c1e1900 */
[----:B------:R-:W2:Y:S03]  /*10d0*/  LDC.64 R6, c[0x0][0x380] ;  /* 0x0000e000ff067b82 */ /* 0x000ea60000000a00 */
[----:B--2---:R-:W-:Y:S01]  /*10e0*/  STG.E desc[UR6][R6.64], R3 ;  /* 0x0000000306007986 */ /* 0x004fe2000c101906 */
[----:B------:R-:W-:Y:S05]  /*10f0*/  EXIT ;  /* 0x000000000000794d */ /* 0x000fea0003800000 */
.L_x_0:
[----:B------:R-:W-:-:S00]  /*1100*/  BRA `(.L_x_0) ;  /* 0xfffffffc00fc7947 */ /* 0x000fc0000383ffff */
[----:B------:R-:W-:-:S00]  /*1110*/  NOP ;  /* 0x0000000000007918 */ /* 0x000fc00000000000 */
        /* <DEDUP_REMOVED lines=14> */
.L_x_1:


//--------------------- .nv.shared.reserved.0     --------------------------
	.section	.nv.shared.reserved.0,"aw",@nobits
	.weak		__nv_reservedSMEM_offset_0_alias
	.size		__nv_reservedSMEM_offset_0_alias, 0, 64
	.other		__nv_reservedSMEM_offset_0_alias,@"STO_CUDA_RESERVED_SHARED STV_DEFAULT"
__nv_reservedSMEM_offset_0_alias:
	.zero		0
	.zero		64


//--------------------- .nv.constant0._Z18kernel_matrix_multP5ChunkS0_ --------------------------
	.section	.nv.constant0._Z18kernel_matrix_multP5ChunkS0_,"a",@progbits
	.sectionflags	@""
	.align	4
.nv.constant0._Z18kernel_matrix_multP5ChunkS0_:
	.zero		912


//--------------------- SYMBOLS --------------------------

	.type		.nv.reservedSmem.offset0,@object
	.size		.nv.reservedSmem.offset0,0x4
